	.headerflags	@"EF_CUDA_TEXMODE_UNIFIED EF_CUDA_64BIT_ADDRESS EF_CUDA_ACCELERATORS EF_CUDA_SM90 EF_CUDA_VIRTUAL_SM(EF_CUDA_SM90)"
	.elftype	@"ET_EXEC"


//--------------------- .nv.info                  --------------------------
	.section	.nv.info,"",@"SHT_CUDA_INFO"
	.align	4


	//----- nvinfo : EIATTR_REGCOUNT
	.align		4
        /*0000*/ 	.byte	0x04, 0x2f
        /*0002*/ 	.short	(.L_1 - .L_0)
	.align		4
.L_0:
        /*0004*/ 	.word	index@(triton_poi_fused_convolution_leaky_relu_25)
        /*0008*/ 	.word	0x0000000e


	//----- nvinfo : EIATTR_MIN_STACK_SIZE
	.align		4
.L_1:
        /*000c*/ 	.byte	0x04, 0x12
        /*000e*/ 	.short	(.L_3 - .L_2)
	.align		4
.L_2:
        /*0010*/ 	.word	index@(triton_poi_fused_convolution_leaky_relu_25)
        /*0014*/ 	.word	0x00000000


	//----- nvinfo : EIATTR_FRAME_SIZE
	.align		4
.L_3:
        /*0018*/ 	.byte	0x04, 0x11
        /*001a*/ 	.short	(.L_5 - .L_4)
	.align		4
.L_4:
        /*001c*/ 	.word	index@(triton_poi_fused_convolution_leaky_relu_25)
        /*0020*/ 	.word	0x00000000


	//----- nvinfo : EIATTR_MIN_STACK_SIZE
	.align		4
.L_5:
        /*0024*/ 	.byte	0x04, 0x12
        /*0026*/ 	.short	(.L_7 - .L_6)
	.align		4
.L_6:
        /*0028*/ 	.word	index@(triton_poi_fused_convolution_leaky_relu_25)
        /*002c*/ 	.word	0x00000000
.L_7:


//--------------------- .nv.info.triton_poi_fused_convolution_leaky_relu_25 --------------------------
	.section	.nv.info.triton_poi_fused_convolution_leaky_relu_25,"",@"SHT_CUDA_INFO"
	.sectionflags	@""
	.align	4


	//----- nvinfo : EIATTR_CUDA_API_VERSION
	.align		4
        /*0000*/ 	.byte	0x04, 0x37
        /*0002*/ 	.short	(.L_9 - .L_8)
.L_8:
        /*0004*/ 	.word	0x0000007c


	//----- nvinfo : EIATTR_KPARAM_INFO
	.align		4
.L_9:
        /*0008*/ 	.byte	0x04, 0x17
        /*000a*/ 	.short	(.L_11 - .L_10)
.L_10:
        /*000c*/ 	.word	0x00000000
        /*0010*/ 	.short	0x0003
        /*0012*/ 	.short	0x0018
        /*0014*/ 	.byte	0x00, 0xf0, 0x11, 0x00


	//----- nvinfo : EIATTR_KPARAM_INFO
	.align		4
.L_11:
        /*0018*/ 	.byte	0x04, 0x17
        /*001a*/ 	.short	(.L_13 - .L_12)
.L_12:
        /*001c*/ 	.word	0x00000000
        /*0020*/ 	.short	0x0002
        /*0022*/ 	.short	0x0010
        /*0024*/ 	.byte	0x00, 0xf4, 0x21, 0x00


	//----- nvinfo : EIATTR_KPARAM_INFO
	.align		4
.L_13:
        /*0028*/ 	.byte	0x04, 0x17
        /*002a*/ 	.short	(.L_15 - .L_14)
.L_14:
        /*002c*/ 	.word	0x00000000
        /*0030*/ 	.short	0x0001
        /*0032*/ 	.short	0x0008
        /*0034*/ 	.byte	0x00, 0xf4, 0x21, 0x00


	//----- nvinfo : EIATTR_KPARAM_INFO
	.align		4
.L_15:
        /*0038*/ 	.byte	0x04, 0x17
        /*003a*/ 	.short	(.L_17 - .L_16)
.L_16:
        /*003c*/ 	.word	0x00000000
        /*0040*/ 	.short	0x0000
        /*0042*/ 	.short	0x0000
        /*0044*/ 	.byte	0x00, 0xf4, 0x21, 0x00


	//----- nvinfo : EIATTR_SPARSE_MMA_MASK
	.align		4
.L_17:
        /*0048*/ 	.byte	0x03, 0x50
        /*004a*/ 	.short	0x0000


	//----- nvinfo : EIATTR_MAXREG_COUNT
	.align		4
        /*004c*/ 	.byte	0x03, 0x1b
        /*004e*/ 	.short	0x00ff


	//----- nvinfo : EIATTR_EXIT_INSTR_OFFSETS
	.align		4
        /*0050*/ 	.byte	0x04, 0x1c
        /*0052*/ 	.short	(.L_19 - .L_18)


	//   ....[0]....
.L_18:
        /*0054*/ 	.word	0x00000230


	//----- nvinfo : EIATTR_REQNTID
	.align		4
.L_19:
        /*0058*/ 	.byte	0x04, 0x10
        /*005a*/ 	.short	(.L_21 - .L_20)
.L_20:
        /*005c*/ 	.word	0x00000080
        /*0060*/ 	.word	0x00000001
        /*0064*/ 	.word	0x00000001


	//----- nvinfo : EIATTR_CBANK_PARAM_SIZE
	.align		4
.L_21:
        /*0068*/ 	.byte	0x03, 0x19
        /*006a*/ 	.short	0x001c


	//----- nvinfo : EIATTR_PARAM_CBANK
	.align		4
        /*006c*/ 	.byte	0x04, 0x0a
        /*006e*/ 	.short	(.L_23 - .L_22)
	.align		4
.L_22:
        /*0070*/ 	.word	index@(.nv.constant0.triton_poi_fused_convolution_leaky_relu_25)
        /*0074*/ 	.short	0x0210
        /*0076*/ 	.short	0x001c


	//----- nvinfo : EIATTR_SW_WAR
	.align		4
.L_23:
        /*0078*/ 	.byte	0x04, 0x36
        /*007a*/ 	.short	(.L_25 - .L_24)
.L_24:
        /*007c*/ 	.word	0x00000008
.L_25:


//--------------------- .nv.callgraph             --------------------------
	.section	.nv.callgraph,"",@"SHT_CUDA_CALLGRAPH"
	.align	4
	.sectionentsize	8
	.align		4
        /*0000*/ 	.word	0x00000000
	.align		4
        /*0004*/ 	.word	0xffffffff
	.align		4
        /*0008*/ 	.word	0x00000000
	.align		4
        /*000c*/ 	.word	0xfffffffe
	.align		4
        /*0010*/ 	.word	0x00000000
	.align		4
        /*0014*/ 	.word	0xfffffffd
	.align		4
        /*0018*/ 	.word	0x00000000
	.align		4
        /*001c*/ 	.word	0xfffffffc


//--------------------- .text.triton_poi_fused_convolution_leaky_relu_25 --------------------------
	.section	.text.triton_poi_fused_convolution_leaky_relu_25,"ax",@progbits
	.align	128
        .global         triton_poi_fused_convolution_leaky_relu_25
        .type           triton_poi_fused_convolution_leaky_relu_25,@function
        .size           triton_poi_fused_convolution_leaky_relu_25,(.L_x_1 - triton_poi_fused_convolution_leaky_relu_25)
        .other          triton_poi_fused_convolution_leaky_relu_25,@"STO_CUDA_ENTRY STV_DEFAULT"
triton_poi_fused_convolution_leaky_relu_25:
.text.triton_poi_fused_convolution_leaky_relu_25:
[----:B------:R-:W-:Y:S01]  /*0000*/  LDC R1, c[0x0][0x28] ;  /* 0x00000a00ff017b82 */ /* 0x000fe20000000800 */
[----:B------:R-:W1:Y:S07]  /*0010*/  S2R R0, SR_TID.X ;  /* 0x0000000000007919 */ /* 0x000e6e0000002100 */
[----:B------:R-:W2:Y:S01]  /*0020*/  LDC.64 R4, c[0x0][0x218] ;  /* 0x00008600ff047b82 */ /* 0x000ea20000000a00 */
[----:B------:R-:W-:Y:S01]  /*0030*/  ULDC.64 UR4, c[0x0][0x208] ;  /* 0x0000820000047ab9 */ /* 0x000fe20000000a00 */
[----:B------:R-:W-:Y:S01]  /*0040*/  ULDC.64 UR6, c[0x0][0x220] ;  /* 0x0000880000067ab9 */ /* 0x000fe20000000a00 */
[----:B------:R-:W3:Y:S05]  /*0050*/  S2R R7, SR_CTAID.X ;  /* 0x0000000000077919 */ /* 0x000eea0000002500 */
[----:B------:R-:W4:Y:S01]  /*0060*/  LDC.64 R2, c[0x0][0x210] ;  /* 0x00008400ff027b82 */ /* 0x000f220000000a00 */
[----:B-1----:R-:W-:Y:S01]  /*0070*/  IMAD.SHL.U32 R0, R0, 0x2, RZ ;  /* 0x0000000200007824 */ /* 0x002fe200078e00ff */
[----:B---3--:R-:W-:-:S04]  /*0080*/  SHF.R.S32.HI R6, RZ, 0x17, R7 ;  /* 0x00000017ff067819 */ /* 0x008fc80000011407 */
[----:B------:R-:W-:Y:S02]  /*0090*/  LOP3.LUT R0, R0, 0xfe, RZ, 0xc0, !PT ;  /* 0x000000fe00007812 */ /* 0x000fe400078ec0ff */
[----:B------:R-:W-:-:S03]  /*00a0*/  SGXT R6, R6, 0x1 ;  /* 0x000000010606781a */ /* 0x000fc60000000200 */
[----:B------:R-:W-:-:S04]  /*00b0*/  IMAD R7, R7, 0x100, R0 ;  /* 0x0000010007077824 */ /* 0x000fc800078e0200 */
[----:B----4-:R-:W-:Y:S01]  /*00c0*/  IMAD.WIDE R2, R7, 0x4, R2 ;  /* 0x0000000407027825 */ /* 0x010fe200078e0202 */
[----:B------:R-:W-:-:S04]  /*00d0*/  LEA.HI R6, R6, R7, RZ, 0x3 ;  /* 0x0000000706067211 */ /* 0x000fc800078f18ff */
[--C-:B------:R-:W-:Y:S02]  /*00e0*/  SHF.R.S32.HI R0, RZ, 0x3, R6.reuse ;  /* 0x00000003ff007819 */ /* 0x100fe40000011406 */
[----:B------:R-:W-:-:S04]  /*00f0*/  SHF.R.S32.HI R9, RZ, 0x1f, R6 ;  /* 0x0000001fff097819 */ /* 0x000fc80000011406 */
[----:B------:R-:W-:-:S04]  /*0100*/  LEA.HI R9, R9, R0, RZ, 0x7 ;  /* 0x0000000009097211 */ /* 0x000fc800078f38ff */
[----:B------:R-:W-:-:S05]  /*0110*/  LOP3.LUT R9, R9, 0xffffff80, RZ, 0xc0, !PT ;  /* 0xffffff8009097812 */ /* 0x000fca00078ec0ff */
[----:B------:R-:W-:-:S04]  /*0120*/  IMAD.IADD R9, R0, 0x1, -R9 ;  /* 0x0000000100097824 */ /* 0x000fc800078e0a09 */
[----:B--2---:R-:W-:Y:S02]  /*0130*/  IMAD.WIDE R4, R9, 0x4, R4 ;  /* 0x0000000409047825 */ /* 0x004fe400078e0204 */
[----:B------:R-:W2:Y:S04]  /*0140*/  LDG.E.64 R8, desc[UR4][R2.64] ;  /* 0x0000000402087981 */ /* 0x000ea8000c1e1b00 */
[----:B------:R-:W2:Y:S01]  /*0150*/  LDG.E.EL R4, desc[UR4][R4.64] ;  /* 0x0000000404047981 */ /* 0x000ea2000c2e1900 */
[----:B------:R-:W-:-:S04]  /*0160*/  IADD3 R6, P2, R7, UR6, RZ ;  /* 0x0000000607067c10 */ /* 0x000fc8000ff5e0ff */
[----:B------:R-:W-:Y:S02]  /*0170*/  LEA.HI.X.SX32 R7, R7, UR7, 0x1, P2 ;  /* 0x0000000707077c11 */ /* 0x000fe400090f0eff */
[CC--:B--2---:R-:W-:Y:S01]  /*0180*/  FSETP.GT.AND P0, PT, R9.reuse, -R4.reuse, PT ;  /* 0x800000040900720b */ /* 0x0c4fe20003f04000 */
[--C-:B------:R-:W-:Y:S01]  /*0190*/  FADD R9, R9, R4.reuse ;  /* 0x0000000409097221 */ /* 0x100fe20000000000 */
[C---:B------:R-:W-:Y:S01]  /*01a0*/  FSETP.GT.AND P1, PT, R8.reuse, -R4, PT ;  /* 0x800000040800720b */ /* 0x040fe20003f24000 */
[----:B------:R-:W-:Y:S01]  /*01b0*/  FADD R8, R8, R4 ;  /* 0x0000000408087221 */ /* 0x000fe20000000000 */
[----:B------:R-:W-:Y:S02]  /*01c0*/  SEL R11, RZ, 0x100, !P0 ;  /* 0x00000100ff0b7807 */ /* 0x000fe40004000000 */
[----:B------:R-:W-:-:S05]  /*01d0*/  SEL R0, RZ, 0x1, !P1 ;  /* 0x00000001ff007807 */ /* 0x000fca0004800000 */
[----:B------:R-:W-:Y:S02]  /*01e0*/  IMAD.IADD R11, R0, 0x1, R11 ;  /* 0x00000001000b7824 */ /* 0x000fe400078e020b */
[----:B------:R-:W-:Y:S02]  /*01f0*/  @!P0 FMUL R9, R9, 0.10000000149011611938 ;  /* 0x3dcccccd09098820 */ /* 0x000fe40000400000 */
[----:B------:R-:W-:Y:S01]  /*0200*/  @!P1 FMUL R8, R8, 0.10000000149011611938 ;  /* 0x3dcccccd08089820 */ /* 0x000fe20000400000 */
[----:B------:R-:W-:Y:S04]  /*0210*/  STG.E.U16 desc[UR4][R6.64], R11 ;  /* 0x0000000b06007986 */ /* 0x000fe8000c101504 */
[----:B------:R-:W-:Y:S01]  /*0220*/  STG.E.64 desc[UR4][R2.64], R8 ;  /* 0x0000000802007986 */ /* 0x000fe2000c101b04 */
[----:B------:R-:W-:Y:S05]  /*0230*/  EXIT ;  /* 0x000000000000794d */ /* 0x000fea0003800000 */
.L_x_0:
[----:B------:R-:W-:-:S00]  /*0240*/  BRA `(.L_x_0) ;  /* 0xfffffffc00fc7947 */ /* 0x000fc0000383ffff */
[----:B------:R-:W-:-:S00]  /*0250*/  NOP ;  /* 0x0000000000007918 */ /* 0x000fc00000000000 */
        /* <DEDUP_REMOVED lines=10> */
.L_x_1:


//--------------------- .nv.constant0.triton_poi_fused_convolution_leaky_relu_25 --------------------------
	.section	.nv.constant0.triton_poi_fused_convolution_leaky_relu_25,"a",@progbits
	.sectionflags	@""
	.align	4
.nv.constant0.triton_poi_fused_convolution_leaky_relu_25:
	.zero		556
